//
// Generated by NVIDIA NVVM Compiler
//
// Compiler Build ID: CL-36424714
// Cuda compilation tools, release 13.0, V13.0.88
// Based on NVVM 20.0.0
//

.version 9.0
.target sm_100
.address_size 64

	// .globl	_Z6smem_1Pj
// _ZZ6smem_1PjE4smem has been demoted
// _ZZ6smem_2PjE4smem has been demoted

.visible .entry _Z6smem_1Pj(
	.param .u64 .ptr .align 1 _Z6smem_1Pj_param_0
)
{
	.reg .b32 	%r<8>;
	.reg .b64 	%rd<5>;
	// demoted variable
	.shared .align 4 .b8 _ZZ6smem_1PjE4smem[512];
	ld.param.u64 	%rd1, [_Z6smem_1Pj_param_0];
	mov.u32 	%r1, %tid.x;
	shl.b32 	%r2, %r1, 2;
	mov.u32 	%r3, _ZZ6smem_1PjE4smem;
	add.s32 	%r4, %r3, %r2;
	st.shared.u32 	[%r4], %r1;
	st.shared.u32 	[%r4+128], %r1;
	st.shared.u32 	[%r4+256], %r1;
	st.shared.u32 	[%r4+384], %r1;
	cvta.to.global.u64 	%rd2, %rd1;
	bar.sync 	0;
	mul.wide.u32 	%rd3, %r1, 8;
	add.s64 	%rd4, %rd2, %rd3;
	add.s32 	%r5, %r4, %r2;
	ld.shared.v2.u32 	{%r6, %r7}, [%r5];
	st.global.v2.u32 	[%rd4], {%r6, %r7};
	ret;

}
	// .globl	_Z6smem_2Pj
.visible .entry _Z6smem_2Pj(
	.param .u64 .ptr .align 1 _Z6smem_2Pj_param_0
)
{
	.reg .b32 	%r<9>;
	.reg .b64 	%rd<5>;
	// demoted variable
	.shared .align 4 .b8 _ZZ6smem_2PjE4smem[512];
	ld.param.u64 	%rd1, [_Z6smem_2Pj_param_0];
	mov.u32 	%r1, %tid.x;
	shl.b32 	%r2, %r1, 2;
	mov.u32 	%r3, _ZZ6smem_2PjE4smem;
	add.s32 	%r4, %r3, %r2;
	st.shared.u32 	[%r4], %r1;
	st.shared.u32 	[%r4+128], %r1;
	st.shared.u32 	[%r4+256], %r1;
	st.shared.u32 	[%r4+384], %r1;
	cvta.to.global.u64 	%rd2, %rd1;
	bar.sync 	0;
	mul.wide.u32 	%rd3, %r1, 8;
	add.s64 	%rd4, %rd2, %rd3;
	and.b32  	%r5, %r2, 4088;
	add.s32 	%r6, %r3, %r5;
	ld.shared.v2.u32 	{%r7, %r8}, [%r6];
	st.global.v2.u32 	[%rd4], {%r7, %r8};
	ret;

}


// ===== COMPILED SASS (sm_100) =====

	.target	sm_100

	.elftype	@"ET_EXEC"


//--------------------- .note.nv.tkinfo           --------------------------
	.section	.note.nv.tkinfo,"",@"SHT_NOTE"
	.sectionflags	@"SHF_NOTE_NV_TKINFO"
	.tkinfo
        /*0018*/ 	.word	0x00000002
        /*0030*/ 	.string	""
        /*0030*/ 	.string	"ptxas"
        /*0030*/ 	.string	"Cuda compilation tools, release 13.0, V13.0.88"
        /*0030*/ 	.string	"Build cuda_13.0.r13.0/compiler.36424714_0"
        /*0030*/ 	.string	"-arch sm_100 -m 64 "



//--------------------- .note.nv.cuinfo           --------------------------
	.section	.note.nv.cuinfo,"",@"SHT_NOTE"
	.sectionflags	@"SHF_NOTE_NV_CUINFO"
        /*0018*/ 	.short	0x0002
        /*001a*/ 	.short	0x0064
        /*001c*/ 	.short	0x0082
	.zero		2


//--------------------- .nv.info                  --------------------------
	.section	.nv.info,"",@"SHT_CUDA_INFO"
	.align	4


	//----- nvinfo : EIATTR_REGCOUNT
	.align		4
        /*0000*/ 	.byte	0x04, 0x2f
        /*0002*/ 	.short	(.L_1 - .L_0)
	.align		4
.L_0:
        /*0004*/ 	.word	index@(_Z6smem_1Pj)
        /*0008*/ 	.word	0x0000000a


	//----- nvinfo : EIATTR_FRAME_SIZE
	.align		4
.L_1:
        /*000c*/ 	.byte	0x04, 0x11
        /*000e*/ 	.short	(.L_3 - .L_2)
	.align		4
.L_2:
        /*0010*/ 	.word	index@(_Z6smem_1Pj)
        /*0014*/ 	.word	0x00000000


	//----- nvinfo : EIATTR_REGCOUNT
	.align		4
.L_3:
        /*0018*/ 	.byte	0x04, 0x2f
        /*001a*/ 	.short	(.L_5 - .L_4)
	.align		4
.L_4:
        /*001c*/ 	.word	index@(_Z6smem_2Pj)
        /*0020*/ 	.word	0x0000000a


	//----- nvinfo : EIATTR_FRAME_SIZE
	.align		4
.L_5:
        /*0024*/ 	.byte	0x04, 0x11
        /*0026*/ 	.short	(.L_7 - .L_6)
	.align		4
.L_6:
        /*0028*/ 	.word	index@(_Z6smem_2Pj)
        /*002c*/ 	.word	0x00000000


	//----- nvinfo : EIATTR_MIN_STACK_SIZE
	.align		4
.L_7:
        /*0030*/ 	.byte	0x04, 0x12
        /*0032*/ 	.short	(.L_9 - .L_8)
	.align		4
.L_8:
        /*0034*/ 	.word	index@(_Z6smem_2Pj)
        /*0038*/ 	.word	0x00000000


	//----- nvinfo : EIATTR_MIN_STACK_SIZE
	.align		4
.L_9:
        /*003c*/ 	.byte	0x04, 0x12
        /*003e*/ 	.short	(.L_11 - .L_10)
	.align		4
.L_10:
        /*0040*/ 	.word	index@(_Z6smem_1Pj)
        /*0044*/ 	.word	0x00000000
.L_11:


//--------------------- .nv.compat                --------------------------
	.section	.nv.compat,"",@"SHT_CUDA_COMPAT_INFO"
	.align	4
        /*0000*/ 	.byte	0x02, 0x09, 0x00, 0x00, 0x02, 0x02, 0x01, 0x00, 0x02, 0x05, 0x05, 0x00, 0x03, 0x07, 0x01, 0x01
        /*0010*/ 	.byte	0x02, 0x03, 0x00, 0x00, 0x02, 0x06, 0x01, 0x00, 0x04, 0x0b, 0x08, 0x00, 0x09, 0x00, 0x00, 0x00
        /*0020*/ 	.byte	0x00, 0x00, 0x00, 0x00


//--------------------- .nv.info._Z6smem_2Pj      --------------------------
	.section	.nv.info._Z6smem_2Pj,"",@"SHT_CUDA_INFO"
	.sectionflags	@""
	.align	4


	//----- nvinfo : EIATTR_CUDA_API_VERSION
	.align		4
        /*0000*/ 	.byte	0x04, 0x37
        /*0002*/ 	.short	(.L_13 - .L_12)
.L_12:
        /*0004*/ 	.word	0x00000082


	//----- nvinfo : EIATTR_KPARAM_INFO
	.align		4
.L_13:
        /*0008*/ 	.byte	0x04, 0x17
        /*000a*/ 	.short	(.L_15 - .L_14)
.L_14:
        /*000c*/ 	.word	0x00000000
        /*0010*/ 	.short	0x0000
        /*0012*/ 	.short	0x0000
        /*0014*/ 	.byte	0x00, 0xf5, 0x21, 0x00


	//----- nvinfo : EIATTR_SPARSE_MMA_MASK
	.align		4
.L_15:
        /*0018*/ 	.byte	0x03, 0x50
        /*001a*/ 	.short	0x0000


	//----- nvinfo : EIATTR_MAXREG_COUNT
	.align		4
        /*001c*/ 	.byte	0x03, 0x1b
        /*001e*/ 	.short	0x00ff


	//----- nvinfo : EIATTR_NUM_BARRIERS
	.align		4
        /*0020*/ 	.byte	0x02, 0x4c
        /*0022*/ 	.byte	0x01
	.zero		1


	//----- nvinfo : EIATTR_MERCURY_ISA_VERSION
	.align		4
        /*0024*/ 	.byte	0x03, 0x5f
        /*0026*/ 	.short	0x0101


	//----- nvinfo : EIATTR_VRC_CTA_INIT_COUNT
	.align		4
        /*0028*/ 	.byte	0x02, 0x4a
	.zero		1
	.zero		1


	//----- nvinfo : EIATTR_EXIT_INSTR_OFFSETS
	.align		4
        /*002c*/ 	.byte	0x04, 0x1c
        /*002e*/ 	.short	(.L_17 - .L_16)


	//   ....[0]....
.L_16:
        /*0030*/ 	.word	0x00000110


	//----- nvinfo : EIATTR_CBANK_PARAM_SIZE
	.align		4
.L_17:
        /*0034*/ 	.byte	0x03, 0x19
        /*0036*/ 	.short	0x0008


	//----- nvinfo : EIATTR_PARAM_CBANK
	.align		4
        /*0038*/ 	.byte	0x04, 0x0a
        /*003a*/ 	.short	(.L_19 - .L_18)
	.align		4
.L_18:
        /*003c*/ 	.word	index@(.nv.constant0._Z6smem_2Pj)
        /*0040*/ 	.short	0x0380
        /*0042*/ 	.short	0x0008


	//----- nvinfo : EIATTR_SW_WAR
	.align		4
.L_19:
        /*0044*/ 	.byte	0x04, 0x36
        /*0046*/ 	.short	(.L_21 - .L_20)
.L_20:
        /*0048*/ 	.word	0x00000008
.L_21:


//--------------------- .nv.info._Z6smem_1Pj      --------------------------
	.section	.nv.info._Z6smem_1Pj,"",@"SHT_CUDA_INFO"
	.sectionflags	@""
	.align	4


	//----- nvinfo : EIATTR_CUDA_API_VERSION
	.align		4
        /*0000*/ 	.byte	0x04, 0x37
        /*0002*/ 	.short	(.L_23 - .L_22)
.L_22:
        /*0004*/ 	.word	0x00000082


	//----- nvinfo : EIATTR_KPARAM_INFO
	.align		4
.L_23:
        /*0008*/ 	.byte	0x04, 0x17
        /*000a*/ 	.short	(.L_25 - .L_24)
.L_24:
        /*000c*/ 	.word	0x00000000
        /*0010*/ 	.short	0x0000
        /*0012*/ 	.short	0x0000
        /*0014*/ 	.byte	0x00, 0xf5, 0x21, 0x00


	//----- nvinfo : EIATTR_SPARSE_MMA_MASK
	.align		4
.L_25:
        /*0018*/ 	.byte	0x03, 0x50
        /*001a*/ 	.short	0x0000


	//----- nvinfo : EIATTR_MAXREG_COUNT
	.align		4
        /*001c*/ 	.byte	0x03, 0x1b
        /*001e*/ 	.short	0x00ff


	//----- nvinfo : EIATTR_NUM_BARRIERS
	.align		4
        /*0020*/ 	.byte	0x02, 0x4c
        /*0022*/ 	.byte	0x01
	.zero		1


	//----- nvinfo : EIATTR_MERCURY_ISA_VERSION
	.align		4
        /*0024*/ 	.byte	0x03, 0x5f
        /*0026*/ 	.short	0x0101


	//----- nvinfo : EIATTR_VRC_CTA_INIT_COUNT
	.align		4
        /*0028*/ 	.byte	0x02, 0x4a
	.zero		1
	.zero		1


	//----- nvinfo : EIATTR_EXIT_INSTR_OFFSETS
	.align		4
        /*002c*/ 	.byte	0x04, 0x1c
        /*002e*/ 	.short	(.L_27 - .L_26)


	//   ....[0]....
.L_26:
        /*0030*/ 	.word	0x00000110


	//----- nvinfo : EIATTR_CBANK_PARAM_SIZE
	.align		4
.L_27:
        /*0034*/ 	.byte	0x03, 0x19
        /*0036*/ 	.short	0x0008


	//----- nvinfo : EIATTR_PARAM_CBANK
	.align		4
        /*0038*/ 	.byte	0x04, 0x0a
        /*003a*/ 	.short	(.L_29 - .L_28)
	.align		4
.L_28:
        /*003c*/ 	.word	index@(.nv.constant0._Z6smem_1Pj)
        /*0040*/ 	.short	0x0380
        /*0042*/ 	.short	0x0008


	//----- nvinfo : EIATTR_SW_WAR
	.align		4
.L_29:
        /*0044*/ 	.byte	0x04, 0x36
        /*0046*/ 	.short	(.L_31 - .L_30)
.L_30:
        /*0048*/ 	.word	0x00000008
.L_31:


//--------------------- .nv.callgraph             --------------------------
	.section	.nv.callgraph,"",@"SHT_CUDA_CALLGRAPH"
	.align	4
	.sectionentsize	8
	.align		4
        /*0000*/ 	.word	0x00000000
	.align		4
        /*0004*/ 	.word	0xffffffff
	.align		4
        /*0008*/ 	.word	0x00000000
	.align		4
        /*000c*/ 	.word	0xfffffffe
	.align		4
        /*0010*/ 	.word	0x00000000
	.align		4
        /*0014*/ 	.word	0xfffffffd
	.align		4
        /*0018*/ 	.word	0x00000000
	.align		4
        /*001c*/ 	.word	0xfffffffc


//--------------------- .text._Z6smem_2Pj         --------------------------
	.section	.text._Z6smem_2Pj,"ax",@progbits
	.align	128
        .global         _Z6smem_2Pj
        .type           _Z6smem_2Pj,@function
        .size           _Z6smem_2Pj,(.L_x_2 - _Z6smem_2Pj)
        .other          _Z6smem_2Pj,@"STO_CUDA_ENTRY STV_DEFAULT"
_Z6smem_2Pj:
.text._Z6smem_2Pj:
[----:B------:R-:W-:Y:S01]  /*0000*/  LDC R1, c[0x0][0x37c] ;  /* 0x0000df00ff017b82 */ /* 0x000fe20000000800 */
[----:B------:R-:W0:Y:S07]  /*0010*/  S2R R7, SR_TID.X ;  /* 0x0000000000077919 */ /* 0x000e2e0000002100 */
[----:B------:R-:W1:Y:S01]  /*0020*/  S2UR UR5, SR_CgaCtaId ;  /* 0x00000000000579c3 */ /* 0x000e620000008800 */
[----:B------:R-:W-:-:S07]  /*0030*/  UMOV UR4, 0x400 ;  /* 0x0000040000047882 */ /* 0x000fce0000000000 */
[----:B------:R-:W2:Y:S01]  /*0040*/  LDC.64 R2, c[0x0][0x380] ;  /* 0x0000e000ff027b82 */ /* 0x000ea20000000a00 */
[----:B-1----:R-:W-:Y:S01]  /*0050*/  ULEA UR4, UR5, UR4, 0x18 ;  /* 0x0000000405047291 */ /* 0x002fe2000f8ec0ff */
[C---:B0-----:R-:W-:Y:S01]  /*0060*/  SHF.L.U32 R0, R7.reuse, 0x2, RZ ;  /* 0x0000000207007819 */ /* 0x041fe200000006ff */
[----:B--2---:R-:W-:-:S03]  /*0070*/  IMAD.WIDE.U32 R2, R7, 0x8, R2 ;  /* 0x0000000807027825 */ /* 0x004fc600078e0002 */
[----:B------:R-:W-:-:S04]  /*0080*/  LOP3.LUT R4, R0, 0xff8, RZ, 0xc0, !PT ;  /* 0x00000ff800047812 */ /* 0x000fc800078ec0ff */
[----:B------:R-:W-:Y:S04]  /*0090*/  STS [R0+UR4], R7 ;  /* 0x0000000700007988 */ /* 0x000fe80008000804 */
[----:B------:R-:W-:Y:S04]  /*00a0*/  STS [R0+UR4+0x80], R7 ;  /* 0x0000800700007988 */ /* 0x000fe80008000804 */
[----:B------:R-:W-:Y:S04]  /*00b0*/  STS [R0+UR4+0x100], R7 ;  /* 0x0001000700007988 */ /* 0x000fe80008000804 */
[----:B------:R-:W-:Y:S01]  /*00c0*/  STS [R0+UR4+0x180], R7 ;  /* 0x0001800700007988 */ /* 0x000fe20008000804 */
[----:B------:R-:W-:Y:S06]  /*00d0*/  BAR.SYNC.DEFER_BLOCKING 0x0 ;  /* 0x0000000000007b1d */ /* 0x000fec0000010000 */
[----:B------:R-:W0:Y:S01]  /*00e0*/  LDS.64 R4, [R4+UR4] ;  /* 0x0000000404047984 */ /* 0x000e220008000a00 */
[----:B------:R-:W0:Y:S03]  /*00f0*/  LDCU.64 UR4, c[0x0][0x358] ;  /* 0x00006b00ff0477ac */ /* 0x000e260008000a00 */
[----:B0-----:R-:W-:Y:S01]  /*0100*/  STG.E.64 desc[UR4][R2.64], R4 ;  /* 0x0000000402007986 */ /* 0x001fe2000c101b04 */
[----:B------:R-:W-:Y:S05]  /*0110*/  EXIT ;  /* 0x000000000000794d */ /* 0x000fea0003800000 */
.L_x_0:
[----:B------:R-:W-:-:S00]  /*0120*/  BRA `(.L_x_0) ;  /* 0xfffffffc00fc7947 */ /* 0x000fc0000383ffff */
[----:B------:R-:W-:-:S00]  /*0130*/  NOP ;  /* 0x0000000000007918 */ /* 0x000fc00000000000 */
        /* <DEDUP_REMOVED lines=12> */
.L_x_2:


//--------------------- .text._Z6smem_1Pj         --------------------------
	.section	.text._Z6smem_1Pj,"ax",@progbits
	.align	128
        .global         _Z6smem_1Pj
        .type           _Z6smem_1Pj,@function
        .size           _Z6smem_1Pj,(.L_x_3 - _Z6smem_1Pj)
        .other          _Z6smem_1Pj,@"STO_CUDA_ENTRY STV_DEFAULT"
_Z6smem_1Pj:
.text._Z6smem_1Pj:
[----:B------:R-:W-:Y:S01]  /*0000*/  LDC R1, c[0x0][0x37c] ;  /* 0x0000df00ff017b82 */ /* 0x000fe20000000800 */
[----:B------:R-:W0:Y:S07]  /*0010*/  S2R R7, SR_TID.X ;  /* 0x0000000000077919 */ /* 0x000e2e0000002100 */
[----:B------:R-:W1:Y:S01]  /*0020*/  S2UR UR5, SR_CgaCtaId ;  /* 0x00000000000579c3 */ /* 0x000e620000008800 */
[----:B------:R-:W-:-:S07]  /*0030*/  UMOV UR4, 0x400 ;  /* 0x0000040000047882 */ /* 0x000fce0000000000 */
[----:B------:R-:W2:Y:S01]  /*0040*/  LDC.64 R2, c[0x0][0x380] ;  /* 0x0000e000ff027b82 */ /* 0x000ea20000000a00 */
[----:B-1----:R-:W-:-:S06]  /*0050*/  ULEA UR4, UR5, UR4, 0x18 ;  /* 0x0000000405047291 */ /* 0x002fcc000f8ec0ff */
[C---:B0-----:R-:W-:Y:S01]  /*0060*/  LEA R0, R7.reuse, UR4, 0x2 ;  /* 0x0000000407007c11 */ /* 0x041fe2000f8e10ff */
[----:B--2---:R-:W-:-:S03]  /*0070*/  IMAD.WIDE.U32 R2, R7, 0x8, R2 ;  /* 0x0000000807027825 */ /* 0x004fc600078e0002 */
[----:B------:R-:W-:Y:S01]  /*0080*/  LEA R4, R7, R0, 0x2 ;  /* 0x0000000007047211 */ /* 0x000fe200078e10ff */
[----:B------:R-:W-:Y:S01]  /*0090*/  STS [R0], R7 ;  /* 0x0000000700007388 */ /* 0x000fe20000000800 */
[----:B------:R-:W0:Y:S03]  /*00a0*/  LDCU.64 UR4, c[0x0][0x358] ;  /* 0x00006b00ff0477ac */ /* 0x000e260008000a00 */
[----:B------:R-:W-:Y:S04]  /*00b0*/  STS [R0+0x80], R7 ;  /* 0x0000800700007388 */ /* 0x000fe80000000800 */
[----:B------:R-:W-:Y:S04]  /*00c0*/  STS [R0+0x100], R7 ;  /* 0x0001000700007388 */ /* 0x000fe80000000800 */
[----:B------:R-:W-:Y:S01]  /*00d0*/  STS [R0+0x180], R7 ;  /* 0x0001800700007388 */ /* 0x000fe20000000800 */
[----:B------:R-:W-:Y:S06]  /*00e0*/  BAR.SYNC.DEFER_BLOCKING 0x0 ;  /* 0x0000000000007b1d */ /* 0x000fec0000010000 */
[----:B------:R-:W0:Y:S04]  /*00f0*/  LDS.64 R4, [R4] ;  /* 0x0000000004047984 */ /* 0x000e280000000a00 */
[----:B0-----:R-:W-:Y:S01]  /*0100*/  STG.E.64 desc[UR4][R2.64], R4 ;  /* 0x0000000402007986 */ /* 0x001fe2000c101b04 */
[----:B------:R-:W-:Y:S05]  /*0110*/  EXIT ;  /* 0x000000000000794d */ /* 0x000fea0003800000 */
.L_x_1:
        /* <DEDUP_REMOVED lines=14> */
.L_x_3:


//--------------------- .nv.shared._Z6smem_2Pj    --------------------------
	.section	.nv.shared._Z6smem_2Pj,"aw",@nobits
	.sectionflags	@""
	.align	4
.nv.shared._Z6smem_2Pj:
	.zero		1536


//--------------------- .nv.shared.reserved.0     --------------------------
	.section	.nv.shared.reserved.0,"aw",@nobits
	.weak		__nv_reservedSMEM_offset_0_alias
	.size		__nv_reservedSMEM_offset_0_alias, 0, 64
	.other		__nv_reservedSMEM_offset_0_alias,@"STO_CUDA_RESERVED_SHARED STV_DEFAULT"
__nv_reservedSMEM_offset_0_alias:
	.zero		0
	.zero		64


//--------------------- .nv.shared._Z6smem_1Pj    --------------------------
	.section	.nv.shared._Z6smem_1Pj,"aw",@nobits
	.sectionflags	@""
	.align	4
.nv.shared._Z6smem_1Pj:
	.zero		1536


//--------------------- .nv.constant0._Z6smem_2Pj --------------------------
	.section	.nv.constant0._Z6smem_2Pj,"a",@progbits
	.sectionflags	@""
	.align	4
.nv.constant0._Z6smem_2Pj:
	.zero		904


//--------------------- .nv.constant0._Z6smem_1Pj --------------------------
	.section	.nv.constant0._Z6smem_1Pj,"a",@progbits
	.sectionflags	@""
	.align	4
.nv.constant0._Z6smem_1Pj:
	.zero		904


//--------------------- SYMBOLS --------------------------

	.type		.nv.reservedSmem.offset0,@object
	.size		.nv.reservedSmem.offset0,0x4
	.type		.nv.reservedSmem.cap,@object
	.size		.nv.reservedSmem.cap,0x4
